	.headerflags	@"EF_CUDA_TEXMODE_UNIFIED EF_CUDA_64BIT_ADDRESS EF_CUDA_ACCELERATORS EF_CUDA_SM90 EF_CUDA_VIRTUAL_SM(EF_CUDA_SM90)"
	.elftype	@"ET_EXEC"


//--------------------- .nv.info                  --------------------------
	.section	.nv.info,"",@"SHT_CUDA_INFO"
	.align	4


	//----- nvinfo : EIATTR_REGCOUNT
	.align		4
        /*0000*/ 	.byte	0x04, 0x2f
        /*0002*/ 	.short	(.L_3 - .L_2)
	.align		4
.L_2:
        /*0004*/ 	.word	index@(triton_poi_fused__native_batch_norm_legit_no_training_hardtanh_0)
        /*0008*/ 	.word	0x00000012


	//----- nvinfo : EIATTR_MIN_STACK_SIZE
	.align		4
.L_3:
        /*000c*/ 	.byte	0x04, 0x12
        /*000e*/ 	.short	(.L_5 - .L_4)
	.align		4
.L_4:
        /*0010*/ 	.word	index@(triton_poi_fused__native_batch_norm_legit_no_training_hardtanh_0)
        /*0014*/ 	.word	0x00000000


	//----- nvinfo : EIATTR_FRAME_SIZE
	.align		4
.L_5:
        /*0018*/ 	.byte	0x04, 0x11
        /*001a*/ 	.short	(.L_7 - .L_6)
	.align		4
.L_6:
        /*001c*/ 	.word	index@(triton_poi_fused__native_batch_norm_legit_no_training_hardtanh_0)
        /*0020*/ 	.word	0x00000000


	//----- nvinfo : EIATTR_MIN_STACK_SIZE
	.align		4
.L_7:
        /*0024*/ 	.byte	0x04, 0x12
        /*0026*/ 	.short	(.L_9 - .L_8)
	.align		4
.L_8:
        /*0028*/ 	.word	index@(triton_poi_fused__native_batch_norm_legit_no_training_hardtanh_0)
        /*002c*/ 	.word	0x00000000
.L_9:


//--------------------- .nv.info.triton_poi_fused__native_batch_norm_legit_no_training_hardtanh_0 --------------------------
	.section	.nv.info.triton_poi_fused__native_batch_norm_legit_no_training_hardtanh_0,"",@"SHT_CUDA_INFO"
	.sectionflags	@""
	.align	4


	//----- nvinfo : EIATTR_CUDA_API_VERSION
	.align		4
        /*0000*/ 	.byte	0x04, 0x37
        /*0002*/ 	.short	(.L_11 - .L_10)
.L_10:
        /*0004*/ 	.word	0x0000007c


	//----- nvinfo : EIATTR_KPARAM_INFO
	.align		4
.L_11:
        /*0008*/ 	.byte	0x04, 0x17
        /*000a*/ 	.short	(.L_13 - .L_12)
.L_12:
        /*000c*/ 	.word	0x00000000
        /*0010*/ 	.short	0x0006
        /*0012*/ 	.short	0x0030
        /*0014*/ 	.byte	0x00, 0xf0, 0x11, 0x00


	//----- nvinfo : EIATTR_KPARAM_INFO
	.align		4
.L_13:
        /*0018*/ 	.byte	0x04, 0x17
        /*001a*/ 	.short	(.L_15 - .L_14)
.L_14:
        /*001c*/ 	.word	0x00000000
        /*0020*/ 	.short	0x0005
        /*0022*/ 	.short	0x0028
        /*0024*/ 	.byte	0x00, 0xf4, 0x21, 0x00


	//----- nvinfo : EIATTR_KPARAM_INFO
	.align		4
.L_15:
        /*0028*/ 	.byte	0x04, 0x17
        /*002a*/ 	.short	(.L_17 - .L_16)
.L_16:
        /*002c*/ 	.word	0x00000000
        /*0030*/ 	.short	0x0004
        /*0032*/ 	.short	0x0020
        /*0034*/ 	.byte	0x00, 0xf4, 0x21, 0x00


	//----- nvinfo : EIATTR_KPARAM_INFO
	.align		4
.L_17:
        /*0038*/ 	.byte	0x04, 0x17
        /*003a*/ 	.short	(.L_19 - .L_18)
.L_18:
        /*003c*/ 	.word	0x00000000
        /*0040*/ 	.short	0x0003
        /*0042*/ 	.short	0x0018
        /*0044*/ 	.byte	0x00, 0xf4, 0x21, 0x00


	//----- nvinfo : EIATTR_KPARAM_INFO
	.align		4
.L_19:
        /*0048*/ 	.byte	0x04, 0x17
        /*004a*/ 	.short	(.L_21 - .L_20)
.L_20:
        /*004c*/ 	.word	0x00000000
        /*0050*/ 	.short	0x0002
        /*0052*/ 	.short	0x0010
        /*0054*/ 	.byte	0x00, 0xf4, 0x21, 0x00


	//----- nvinfo : EIATTR_KPARAM_INFO
	.align		4
.L_21:
        /*0058*/ 	.byte	0x04, 0x17
        /*005a*/ 	.short	(.L_23 - .L_22)
.L_22:
        /*005c*/ 	.word	0x00000000
        /*0060*/ 	.short	0x0001
        /*0062*/ 	.short	0x0008
        /*0064*/ 	.byte	0x00, 0xf4, 0x21, 0x00


	//----- nvinfo : EIATTR_KPARAM_INFO
	.align		4
.L_23:
        /*0068*/ 	.byte	0x04, 0x17
        /*006a*/ 	.short	(.L_25 - .L_24)
.L_24:
        /*006c*/ 	.word	0x00000000
        /*0070*/ 	.short	0x0000
        /*0072*/ 	.short	0x0000
        /*0074*/ 	.byte	0x00, 0xf4, 0x21, 0x00


	//----- nvinfo : EIATTR_SPARSE_MMA_MASK
	.align		4
.L_25:
        /*0078*/ 	.byte	0x03, 0x50
        /*007a*/ 	.short	0x0000


	//----- nvinfo : EIATTR_MAXREG_COUNT
	.align		4
        /*007c*/ 	.byte	0x03, 0x1b
        /*007e*/ 	.short	0x00ff


	//----- nvinfo : EIATTR_EXIT_INSTR_OFFSETS
	.align		4
        /*0080*/ 	.byte	0x04, 0x1c
        /*0082*/ 	.short	(.L_27 - .L_26)


	//   ....[0]....
.L_26:
        /*0084*/ 	.word	0x00000360


	//   ....[1]....
        /*0088*/ 	.word	0x00000380


	//----- nvinfo : EIATTR_REQNTID
	.align		4
.L_27:
        /*008c*/ 	.byte	0x04, 0x10
        /*008e*/ 	.short	(.L_29 - .L_28)
.L_28:
        /*0090*/ 	.word	0x00000080
        /*0094*/ 	.word	0x00000001
        /*0098*/ 	.word	0x00000001


	//----- nvinfo : EIATTR_CBANK_PARAM_SIZE
	.align		4
.L_29:
        /*009c*/ 	.byte	0x03, 0x19
        /*009e*/ 	.short	0x0034


	//----- nvinfo : EIATTR_PARAM_CBANK
	.align		4
        /*00a0*/ 	.byte	0x04, 0x0a
        /*00a2*/ 	.short	(.L_31 - .L_30)
	.align		4
.L_30:
        /*00a4*/ 	.word	index@(.nv.constant0.triton_poi_fused__native_batch_norm_legit_no_training_hardtanh_0)
        /*00a8*/ 	.short	0x0210
        /*00aa*/ 	.short	0x0034


	//----- nvinfo : EIATTR_SW_WAR
	.align		4
.L_31:
        /*00ac*/ 	.byte	0x04, 0x36
        /*00ae*/ 	.short	(.L_33 - .L_32)
.L_32:
        /*00b0*/ 	.word	0x00000008
.L_33:


//--------------------- .nv.callgraph             --------------------------
	.section	.nv.callgraph,"",@"SHT_CUDA_CALLGRAPH"
	.align	4
	.sectionentsize	8
	.align		4
        /*0000*/ 	.word	0x00000000
	.align		4
        /*0004*/ 	.word	0xffffffff
	.align		4
        /*0008*/ 	.word	0x00000000
	.align		4
        /*000c*/ 	.word	0xfffffffe
	.align		4
        /*0010*/ 	.word	0x00000000
	.align		4
        /*0014*/ 	.word	0xfffffffd
	.align		4
        /*0018*/ 	.word	0x00000000
	.align		4
        /*001c*/ 	.word	0xfffffffc


//--------------------- .nv.constant4             --------------------------
	.section	.nv.constant4,"a",@progbits
	.align	8
	.align		8
.nv.constant4:
        /*0000*/ 	.dword	_$_str
	.align		8
        /*0008*/ 	.dword	_$_str_$_2


//--------------------- .text.triton_poi_fused__native_batch_norm_legit_no_training_hardtanh_0 --------------------------
	.section	.text.triton_poi_fused__native_batch_norm_legit_no_training_hardtanh_0,"ax",@progbits
	.align	128
        .global         triton_poi_fused__native_batch_norm_legit_no_training_hardtanh_0
        .type           triton_poi_fused__native_batch_norm_legit_no_training_hardtanh_0,@function
        .size           triton_poi_fused__native_batch_norm_legit_no_training_hardtanh_0,(.L_x_1 - triton_poi_fused__native_batch_norm_legit_no_training_hardtanh_0)
        .other          triton_poi_fused__native_batch_norm_legit_no_training_hardtanh_0,@"STO_CUDA_ENTRY STV_DEFAULT"
triton_poi_fused__native_batch_norm_legit_no_training_hardtanh_0:
.text.triton_poi_fused__native_batch_norm_legit_no_training_hardtanh_0:
[----:B------:R-:W0:Y:S02]  /*0000*/  LDC R1, c[0x0][0x28] ;  /* 0x00000a00ff017b82 */ /* 0x000e240000000800 */
[----:B------:R-:W1:Y:S01]  /*0010*/  S2R R0, SR_TID.X ;  /* 0x0000000000007919 */ /* 0x000e620000002100 */
[----:B------:R-:W2:Y:S01]  /*0020*/  LDC.64 R6, c[0x0][0x220] ;  /* 0x00008800ff067b82 */ /* 0x000ea20000000a00 */
[----:B------:R-:W-:Y:S01]  /*0030*/  CS2R R14, SRZ ;  /* 0x00000000000e7805 */ /* 0x000fe2000001ff00 */
[----:B------:R-:W-:Y:S01]  /*0040*/  ULDC.64 UR4, c[0x0][0x208] ;  /* 0x0000820000047ab9 */ /* 0x000fe20000000a00 */
[----:B------:R-:W3:Y:S05]  /*0050*/  S2R R3, SR_CTAID.X ;  /* 0x0000000000037919 */ /* 0x000eea0000002500 */
[----:B------:R-:W4:Y:S08]  /*0060*/  LDC.64 R8, c[0x0][0x228] ;  /* 0x00008a00ff087b82 */ /* 0x000f300000000a00 */
[----:B------:R-:W5:Y:S01]  /*0070*/  LDC.64 R10, c[0x0][0x230] ;  /* 0x00008c00ff0a7b82 */ /* 0x000f620000000a00 */
[----:B-1----:R-:W-:-:S02]  /*0080*/  LOP3.LUT R0, R0, 0x7f, RZ, 0xc0, !PT ;  /* 0x0000007f00007812 */ /* 0x002fc400078ec0ff */
[----:B---3--:R-:W-:-:S03]  /*0090*/  SHF.R.S32.HI R2, RZ, 0x18, R3 ;  /* 0x00000018ff027819 */ /* 0x008fc60000011403 */
[----:B------:R-:W-:Y:S01]  /*00a0*/  IMAD R0, R3, 0x80, R0 ;  /* 0x0000008003007824 */ /* 0x000fe200078e0200 */
[----:B------:R-:W-:-:S04]  /*00b0*/  SGXT R3, R2, 0x1 ;  /* 0x000000010203781a */ /* 0x000fc80000000200 */
[----:B------:R-:W-:Y:S02]  /*00c0*/  ISETP.GE.AND P0, PT, R0, 0x540, PT ;  /* 0x000005400000780c */ /* 0x000fe40003f06270 */
[----:B------:R-:W-:-:S04]  /*00d0*/  LEA.HI R3, R3, R0, RZ, 0x4 ;  /* 0x0000000003037211 */ /* 0x000fc800078f20ff */
[----:B------:R-:W-:-:S05]  /*00e0*/  SHF.R.S32.HI R3, RZ, 0x4, R3 ;  /* 0x00000004ff037819 */ /* 0x000fca0000011403 */
[----:B------:R-:W-:-:S05]  /*00f0*/  IMAD.HI R2, R3, 0x30c30c31, RZ ;  /* 0x30c30c3103027827 */ /* 0x000fca00078e02ff */
[----:B------:R-:W-:-:S04]  /*0100*/  SHF.R.U32.HI R5, RZ, 0x1f, R2 ;  /* 0x0000001fff057819 */ /* 0x000fc80000011602 */
[----:B------:R-:W-:Y:S02]  /*0110*/  LEA.HI.SX32 R2, R2, R5, 0x1e ;  /* 0x0000000502027211 */ /* 0x000fe400078ff2ff */
[----:B------:R-:W1:Y:S03]  /*0120*/  LDC.64 R4, c[0x0][0x218] ;  /* 0x00008600ff047b82 */ /* 0x000e660000000a00 */
[----:B------:R-:W-:-:S04]  /*0130*/  IMAD R13, R2, -0x15, R3 ;  /* 0xffffffeb020d7824 */ /* 0x000fc800078e0203 */
[C---:B--2---:R-:W-:Y:S01]  /*0140*/  IMAD.WIDE R6, R13.reuse, 0x4, R6 ;  /* 0x000000040d067825 */ /* 0x044fe200078e0206 */
[----:B------:R-:W2:Y:S04]  /*0150*/  LDC.64 R2, c[0x0][0x210] ;  /* 0x00008400ff027b82 */ /* 0x000ea80000000a00 */
[----:B------:R4:W3:Y:S01]  /*0160*/  @!P0 LDG.E.EL R14, desc[UR4][R6.64] ;  /* 0x00000004060e8981 */ /* 0x0008e2000c2e1900 */
[----:B------:R-:W-:Y:S01]  /*0170*/  HFMA2.MMA R12, -RZ, RZ, 0, 0 ;  /* 0x00000000ff0c7435 */ /* 0x000fe200000001ff */
[----:B-1----:R-:W-:-:S04]  /*0180*/  IMAD.WIDE R4, R13, 0x4, R4 ;  /* 0x000000040d047825 */ /* 0x002fc800078e0204 */
[----:B--2---:R-:W-:Y:S01]  /*0190*/  IMAD.WIDE R2, R0, 0x4, R2 ;  /* 0x0000000400027825 */ /* 0x004fe200078e0202 */
[----:B------:R-:W2:Y:S03]  /*01a0*/  @!P0 LDG.E.EL R15, desc[UR4][R4.64] ;  /* 0x00000004040f8981 */ /* 0x000ea6000c2e1900 */
[C---:B----4-:R-:W-:Y:S01]  /*01b0*/  IMAD.WIDE R6, R13.reuse, 0x4, R8 ;  /* 0x000000040d067825 */ /* 0x050fe200078e0208 */
[----:B------:R1:W2:Y:S03]  /*01c0*/  @!P0 LDG.E R12, desc[UR4][R2.64] ;  /* 0x00000004020c8981 */ /* 0x0002a6000c1e1900 */
[----:B-----5:R-:W-:Y:S01]  /*01d0*/  IMAD.WIDE R8, R13, 0x4, R10 ;  /* 0x000000040d087825 */ /* 0x020fe200078e020a */
[----:B------:R-:W-:-:S06]  /*01e0*/  CS2R R10, SRZ ;  /* 0x00000000000a7805 */ /* 0x000fcc000001ff00 */
[----:B------:R-:W4:Y:S04]  /*01f0*/  @!P0 LDG.E.EL R10, desc[UR4][R6.64] ;  /* 0x00000004060a8981 */ /* 0x000f28000c2e1900 */
[----:B------:R-:W4:Y:S01]  /*0200*/  @!P0 LDG.E.EL R11, desc[UR4][R8.64] ;  /* 0x00000004080b8981 */ /* 0x000f22000c2e1900 */
[----:B-1----:R-:W-:Y:S02]  /*0210*/  IMAD.MOV.U32 R2, RZ, RZ, 0x3e800000 ;  /* 0x3e800000ff027424 */ /* 0x002fe400078e00ff */
[----:B---3--:R-:W-:-:S04]  /*0220*/  FADD R14, R14, 9.9999997473787516356e-06 ;  /* 0x3727c5ac0e0e7421 */ /* 0x008fc80000000000 */
[----:B------:R-:W1:Y:S02]  /*0230*/  MUFU.SQRT R13, R14 ;  /* 0x0000000e000d7308 */ /* 0x000e640000002000 */
[C---:B-1----:R-:W-:Y:S02]  /*0240*/  FSETP.GT.AND P1, PT, R13.reuse, 8.50705917302346158658e+37, PT ;  /* 0x7e8000000d00780b */ /* 0x042fe40003f24000 */
[----:B------:R-:W-:-:S11]  /*0250*/  FSETP.GEU.AND P2, PT, R13, 1.175494350822287508e-38, PT ;  /* 0x008000000d00780b */ /* 0x000fd60003f4e000 */
[----:B------:R-:W-:-:S04]  /*0260*/  @P1 FMUL R13, R13, 0.25 ;  /* 0x3e8000000d0d1820 */ /* 0x000fc80000400000 */
[----:B------:R-:W-:-:S06]  /*0270*/  @!P2 FMUL R13, R13, 16777216 ;  /* 0x4b8000000d0da820 */ /* 0x000fcc0000400000 */
[----:B------:R-:W1:Y:S01]  /*0280*/  MUFU.RCP R13, R13 ;  /* 0x0000000d000d7308 */ /* 0x000e620000001000 */
[----:B------:R-:W-:Y:S01]  /*0290*/  FSEL R2, R2, 1, P1 ;  /* 0x3f80000002027808 */ /* 0x000fe20000800000 */
[----:B--2---:R-:W-:-:S04]  /*02a0*/  FADD R12, -R15, R12 ;  /* 0x0000000c0f0c7221 */ /* 0x004fc80000000100 */
[----:B------:R-:W-:-:S04]  /*02b0*/  @!P2 FMUL R2, R2, 16777216 ;  /* 0x4b8000000202a820 */ /* 0x000fc80000400000 */
[----:B-1----:R-:W-:-:S04]  /*02c0*/  FMUL R3, R13, R2 ;  /* 0x000000020d037220 */ /* 0x002fc80000400000 */
[----:B------:R-:W-:Y:S02]  /*02d0*/  FMUL R12, R12, R3 ;  /* 0x000000030c0c7220 */ /* 0x000fe40000400000 */
[----:B------:R-:W1:Y:S02]  /*02e0*/  LDC.64 R2, c[0x0][0x238] ;  /* 0x00008e00ff027b82 */ /* 0x000e640000000a00 */
[----:B----4-:R-:W-:-:S05]  /*02f0*/  FFMA R10, R12, R10, R11 ;  /* 0x0000000a0c0a7223 */ /* 0x010fca000000000b */
[----:B------:R-:W-:-:S04]  /*0300*/  FSETP.GTU.AND P1, PT, R10, RZ, PT ;  /* 0x000000ff0a00720b */ /* 0x000fc80003f2c000 */
[----:B------:R-:W-:-:S04]  /*0310*/  FSEL R5, R10, RZ, P1 ;  /* 0x000000ff0a057208 */ /* 0x000fc80000800000 */
[C---:B------:R-:W-:Y:S02]  /*0320*/  FSETP.GEU.AND P2, PT, R5.reuse, 6, PT ;  /* 0x40c000000500780b */ /* 0x040fe40003f4e000 */
[----:B------:R-:W-:Y:S01]  /*0330*/  FSETP.NAN.AND P1, PT, R5, R5, PT ;  /* 0x000000050500720b */ /* 0x000fe20003f28000 */
[----:B-1----:R-:W-:-:S10]  /*0340*/  IMAD.WIDE R2, R0, 0x4, R2 ;  /* 0x0000000400027825 */ /* 0x002fd400078e0202 */
[----:B------:R-:W-:Y:S01]  /*0350*/  @P2 SEL R5, R5, 0x40c00000, P1 ;  /* 0x40c0000005052807 */ /* 0x000fe20000800000 */
[----:B------:R-:W-:Y:S06]  /*0360*/  @P0 EXIT ;  /* 0x000000000000094d */ /* 0x000fec0003800000 */
[----:B------:R-:W-:Y:S01]  /*0370*/  STG.E desc[UR4][R2.64], R5 ;  /* 0x0000000502007986 */ /* 0x000fe2000c101904 */
[----:B------:R-:W-:Y:S05]  /*0380*/  EXIT ;  /* 0x000000000000794d */ /* 0x000fea0003800000 */
.L_x_0:
[----:B------:R-:W-:-:S00]  /*0390*/  BRA `(.L_x_0) ;  /* 0xfffffffc00fc7947 */ /* 0x000fc0000383ffff */
[----:B------:R-:W-:-:S00]  /*03a0*/  NOP ;  /* 0x0000000000007918 */ /* 0x000fc00000000000 */
        /* <DEDUP_REMOVED lines=13> */
.L_x_1:


//--------------------- .nv.global.init           --------------------------
	.section	.nv.global.init,"aw",@progbits
.nv.global.init:
	.type		_$_str,@object
	.size		_$_str,(_$_str_$_2 - _$_str)
_$_str:
        /*0000*/ 	.byte	0x5f, 0x5f, 0x43, 0x55, 0x44, 0x41, 0x5f, 0x46, 0x54, 0x5a, 0x00
	.type		_$_str_$_2,@object
	.size		_$_str_$_2,(.L_1 - _$_str_$_2)
_$_str_$_2:
        /*000b*/ 	.byte	0x5f, 0x5f, 0x43, 0x55, 0x44, 0x41, 0x5f, 0x50, 0x52, 0x45, 0x43, 0x5f, 0x53, 0x51, 0x52, 0x54
        /*001b*/ 	.byte	0x00
.L_1:


//--------------------- .nv.constant0.triton_poi_fused__native_batch_norm_legit_no_training_hardtanh_0 --------------------------
	.section	.nv.constant0.triton_poi_fused__native_batch_norm_legit_no_training_hardtanh_0,"a",@progbits
	.sectionflags	@""
	.align	4
.nv.constant0.triton_poi_fused__native_batch_norm_legit_no_training_hardtanh_0:
	.zero		580
